//
// Generated by NVIDIA NVVM Compiler
//
// Compiler Build ID: CL-36424714
// Cuda compilation tools, release 13.0, V13.0.88
// Based on NVVM 20.0.0
//

.version 9.0
.target sm_100
.address_size 64

	// .globl	_Z16kernel_initarrayPfl
// _ZZ16kernel_reductionPflE5sdata has been demoted

.visible .entry _Z16kernel_initarrayPfl(
	.param .u64 .ptr .align 1 _Z16kernel_initarrayPfl_param_0,
	.param .u64 _Z16kernel_initarrayPfl_param_1
)
{
	.reg .pred 	%p<2>;
	.reg .b32 	%r<6>;
	.reg .b32 	%f<2>;
	.reg .b64 	%rd<7>;

	ld.param.u64 	%rd2, [_Z16kernel_initarrayPfl_param_0];
	ld.param.u64 	%rd3, [_Z16kernel_initarrayPfl_param_1];
	mov.u32 	%r1, %ctaid.x;
	mov.u32 	%r2, %ntid.x;
	mov.u32 	%r3, %tid.x;
	mad.lo.s32 	%r4, %r1, %r2, %r3;
	cvt.s64.s32 	%rd1, %r4;
	setp.le.s64 	%p1, %rd3, %rd1;
	@%p1 bra 	$L__BB0_2;
	cvt.u32.u64 	%r5, %rd1;
	cvta.to.global.u64 	%rd4, %rd2;
	cvt.rn.f32.s32 	%f1, %r5;
	shl.b64 	%rd5, %rd1, 2;
	add.s64 	%rd6, %rd4, %rd5;
	st.global.f32 	[%rd6], %f1;
$L__BB0_2:
	ret;

}
	// .globl	_Z16kernel_reductionPfl
.visible .entry _Z16kernel_reductionPfl(
	.param .u64 .ptr .align 1 _Z16kernel_reductionPfl_param_0,
	.param .u64 _Z16kernel_reductionPfl_param_1
)
{
	.reg .pred 	%p<6>;
	.reg .b32 	%r<14>;
	.reg .b32 	%f<7>;
	.reg .b64 	%rd<7>;
	// demoted variable
	.shared .align 4 .b8 _ZZ16kernel_reductionPflE5sdata[1024];
	ld.param.u64 	%rd3, [_Z16kernel_reductionPfl_param_0];
	ld.param.u64 	%rd4, [_Z16kernel_reductionPfl_param_1];
	cvta.to.global.u64 	%rd1, %rd3;
	mov.u32 	%r1, %tid.x;
	mov.u32 	%r6, %ctaid.x;
	mov.u32 	%r13, %ntid.x;
	mad.lo.s32 	%r7, %r6, %r13, %r1;
	shl.b32 	%r8, %r1, 2;
	mov.u32 	%r9, _ZZ16kernel_reductionPflE5sdata;
	add.s32 	%r3, %r9, %r8;
	mov.b32 	%r10, 0;
	st.shared.u32 	[%r3], %r10;
	cvt.u64.u32 	%rd2, %r7;
	setp.le.s64 	%p1, %rd4, %rd2;
	@%p1 bra 	$L__BB1_2;
	shl.b64 	%rd5, %rd2, 2;
	add.s64 	%rd6, %rd1, %rd5;
	ld.global.f32 	%f1, [%rd6];
	st.shared.f32 	[%r3], %f1;
$L__BB1_2:
	bar.sync 	0;
	setp.lt.u32 	%p2, %r13, 2;
	@%p2 bra 	$L__BB1_6;
$L__BB1_3:
	shr.u32 	%r5, %r13, 1;
	setp.ge.u32 	%p3, %r1, %r5;
	@%p3 bra 	$L__BB1_5;
	shl.b32 	%r11, %r5, 2;
	add.s32 	%r12, %r3, %r11;
	ld.shared.f32 	%f2, [%r12];
	ld.shared.f32 	%f3, [%r3];
	add.f32 	%f4, %f2, %f3;
	st.shared.f32 	[%r3], %f4;
$L__BB1_5:
	bar.sync 	0;
	setp.gt.u32 	%p4, %r13, 3;
	mov.u32 	%r13, %r5;
	@%p4 bra 	$L__BB1_3;
$L__BB1_6:
	setp.ne.s32 	%p5, %r1, 0;
	@%p5 bra 	$L__BB1_8;
	ld.shared.f32 	%f5, [_ZZ16kernel_reductionPflE5sdata];
	atom.global.add.f32 	%f6, [%rd1], %f5;
$L__BB1_8:
	ret;

}


// ===== COMPILED SASS (sm_100) =====

	.target	sm_100

	.elftype	@"ET_EXEC"


//--------------------- .note.nv.tkinfo           --------------------------
	.section	.note.nv.tkinfo,"",@"SHT_NOTE"
	.sectionflags	@"SHF_NOTE_NV_TKINFO"
	.tkinfo
        /*0018*/ 	.word	0x00000002
        /*0030*/ 	.string	""
        /*0030*/ 	.string	"ptxas"
        /*0030*/ 	.string	"Cuda compilation tools, release 13.0, V13.0.88"
        /*0030*/ 	.string	"Build cuda_13.0.r13.0/compiler.36424714_0"
        /*0030*/ 	.string	"-arch sm_100 -m 64 "



//--------------------- .note.nv.cuinfo           --------------------------
	.section	.note.nv.cuinfo,"",@"SHT_NOTE"
	.sectionflags	@"SHF_NOTE_NV_CUINFO"
        /*0018*/ 	.short	0x0002
        /*001a*/ 	.short	0x0064
        /*001c*/ 	.short	0x0082
	.zero		2


//--------------------- .nv.info                  --------------------------
	.section	.nv.info,"",@"SHT_CUDA_INFO"
	.align	4


	//----- nvinfo : EIATTR_REGCOUNT
	.align		4
        /*0000*/ 	.byte	0x04, 0x2f
        /*0002*/ 	.short	(.L_1 - .L_0)
	.align		4
.L_0:
        /*0004*/ 	.word	index@(_Z16kernel_initarrayPfl)
        /*0008*/ 	.word	0x00000008


	//----- nvinfo : EIATTR_FRAME_SIZE
	.align		4
.L_1:
        /*000c*/ 	.byte	0x04, 0x11
        /*000e*/ 	.short	(.L_3 - .L_2)
	.align		4
.L_2:
        /*0010*/ 	.word	index@(_Z16kernel_initarrayPfl)
        /*0014*/ 	.word	0x00000000


	//----- nvinfo : EIATTR_REGCOUNT
	.align		4
.L_3:
        /*0018*/ 	.byte	0x04, 0x2f
        /*001a*/ 	.short	(.L_5 - .L_4)
	.align		4
.L_4:
        /*001c*/ 	.word	index@(_Z16kernel_reductionPfl)
        /*0020*/ 	.word	0x0000000a


	//----- nvinfo : EIATTR_FRAME_SIZE
	.align		4
.L_5:
        /*0024*/ 	.byte	0x04, 0x11
        /*0026*/ 	.short	(.L_7 - .L_6)
	.align		4
.L_6:
        /*0028*/ 	.word	index@(_Z16kernel_reductionPfl)
        /*002c*/ 	.word	0x00000000


	//----- nvinfo : EIATTR_MIN_STACK_SIZE
	.align		4
.L_7:
        /*0030*/ 	.byte	0x04, 0x12
        /*0032*/ 	.short	(.L_9 - .L_8)
	.align		4
.L_8:
        /*0034*/ 	.word	index@(_Z16kernel_reductionPfl)
        /*0038*/ 	.word	0x00000000


	//----- nvinfo : EIATTR_MIN_STACK_SIZE
	.align		4
.L_9:
        /*003c*/ 	.byte	0x04, 0x12
        /*003e*/ 	.short	(.L_11 - .L_10)
	.align		4
.L_10:
        /*0040*/ 	.word	index@(_Z16kernel_initarrayPfl)
        /*0044*/ 	.word	0x00000000
.L_11:


//--------------------- .nv.compat                --------------------------
	.section	.nv.compat,"",@"SHT_CUDA_COMPAT_INFO"
	.align	4
        /*0000*/ 	.byte	0x02, 0x09, 0x00, 0x00, 0x02, 0x02, 0x01, 0x00, 0x02, 0x05, 0x05, 0x00, 0x03, 0x07, 0x01, 0x01
        /*0010*/ 	.byte	0x02, 0x03, 0x00, 0x00, 0x02, 0x06, 0x01, 0x00, 0x04, 0x0b, 0x08, 0x00, 0x09, 0x00, 0x00, 0x00
        /*0020*/ 	.byte	0x00, 0x00, 0x00, 0x00


//--------------------- .nv.info._Z16kernel_reductionPfl --------------------------
	.section	.nv.info._Z16kernel_reductionPfl,"",@"SHT_CUDA_INFO"
	.sectionflags	@""
	.align	4


	//----- nvinfo : EIATTR_CUDA_API_VERSION
	.align		4
        /*0000*/ 	.byte	0x04, 0x37
        /*0002*/ 	.short	(.L_13 - .L_12)
.L_12:
        /*0004*/ 	.word	0x00000082


	//----- nvinfo : EIATTR_KPARAM_INFO
	.align		4
.L_13:
        /*0008*/ 	.byte	0x04, 0x17
        /*000a*/ 	.short	(.L_15 - .L_14)
.L_14:
        /*000c*/ 	.word	0x00000000
        /*0010*/ 	.short	0x0001
        /*0012*/ 	.short	0x0008
        /*0014*/ 	.byte	0x00, 0xf0, 0x21, 0x00


	//----- nvinfo : EIATTR_KPARAM_INFO
	.align		4
.L_15:
        /*0018*/ 	.byte	0x04, 0x17
        /*001a*/ 	.short	(.L_17 - .L_16)
.L_16:
        /*001c*/ 	.word	0x00000000
        /*0020*/ 	.short	0x0000
        /*0022*/ 	.short	0x0000
        /*0024*/ 	.byte	0x00, 0xf5, 0x21, 0x00


	//----- nvinfo : EIATTR_SPARSE_MMA_MASK
	.align		4
.L_17:
        /*0028*/ 	.byte	0x03, 0x50
        /*002a*/ 	.short	0x0000


	//----- nvinfo : EIATTR_MAXREG_COUNT
	.align		4
        /*002c*/ 	.byte	0x03, 0x1b
        /*002e*/ 	.short	0x00ff


	//----- nvinfo : EIATTR_NUM_BARRIERS
	.align		4
        /*0030*/ 	.byte	0x02, 0x4c
        /*0032*/ 	.byte	0x01
	.zero		1


	//----- nvinfo : EIATTR_MERCURY_ISA_VERSION
	.align		4
        /*0034*/ 	.byte	0x03, 0x5f
        /*0036*/ 	.short	0x0101


	//----- nvinfo : EIATTR_VRC_CTA_INIT_COUNT
	.align		4
        /*0038*/ 	.byte	0x02, 0x4a
	.zero		1
	.zero		1


	//----- nvinfo : EIATTR_EXIT_INSTR_OFFSETS
	.align		4
        /*003c*/ 	.byte	0x04, 0x1c
        /*003e*/ 	.short	(.L_19 - .L_18)


	//   ....[0]....
.L_18:
        /*0040*/ 	.word	0x00000220


	//   ....[1]....
        /*0044*/ 	.word	0x00000290


	//----- nvinfo : EIATTR_CBANK_PARAM_SIZE
	.align		4
.L_19:
        /*0048*/ 	.byte	0x03, 0x19
        /*004a*/ 	.short	0x0010


	//----- nvinfo : EIATTR_PARAM_CBANK
	.align		4
        /*004c*/ 	.byte	0x04, 0x0a
        /*004e*/ 	.short	(.L_21 - .L_20)
	.align		4
.L_20:
        /*0050*/ 	.word	index@(.nv.constant0._Z16kernel_reductionPfl)
        /*0054*/ 	.short	0x0380
        /*0056*/ 	.short	0x0010


	//----- nvinfo : EIATTR_SW_WAR
	.align		4
.L_21:
        /*0058*/ 	.byte	0x04, 0x36
        /*005a*/ 	.short	(.L_23 - .L_22)
.L_22:
        /*005c*/ 	.word	0x00000008
.L_23:


//--------------------- .nv.info._Z16kernel_initarrayPfl --------------------------
	.section	.nv.info._Z16kernel_initarrayPfl,"",@"SHT_CUDA_INFO"
	.sectionflags	@""
	.align	4


	//----- nvinfo : EIATTR_CUDA_API_VERSION
	.align		4
        /*0000*/ 	.byte	0x04, 0x37
        /*0002*/ 	.short	(.L_25 - .L_24)
.L_24:
        /*0004*/ 	.word	0x00000082


	//----- nvinfo : EIATTR_KPARAM_INFO
	.align		4
.L_25:
        /*0008*/ 	.byte	0x04, 0x17
        /*000a*/ 	.short	(.L_27 - .L_26)
.L_26:
        /*000c*/ 	.word	0x00000000
        /*0010*/ 	.short	0x0001
        /*0012*/ 	.short	0x0008
        /*0014*/ 	.byte	0x00, 0xf0, 0x21, 0x00


	//----- nvinfo : EIATTR_KPARAM_INFO
	.align		4
.L_27:
        /*0018*/ 	.byte	0x04, 0x17
        /*001a*/ 	.short	(.L_29 - .L_28)
.L_28:
        /*001c*/ 	.word	0x00000000
        /*0020*/ 	.short	0x0000
        /*0022*/ 	.short	0x0000
        /*0024*/ 	.byte	0x00, 0xf5, 0x21, 0x00


	//----- nvinfo : EIATTR_SPARSE_MMA_MASK
	.align		4
.L_29:
        /*0028*/ 	.byte	0x03, 0x50
        /*002a*/ 	.short	0x0000


	//----- nvinfo : EIATTR_MAXREG_COUNT
	.align		4
        /*002c*/ 	.byte	0x03, 0x1b
        /*002e*/ 	.short	0x00ff


	//----- nvinfo : EIATTR_MERCURY_ISA_VERSION
	.align		4
        /*0030*/ 	.byte	0x03, 0x5f
        /*0032*/ 	.short	0x0101


	//----- nvinfo : EIATTR_VRC_CTA_INIT_COUNT
	.align		4
        /*0034*/ 	.byte	0x02, 0x4a
	.zero		1
	.zero		1


	//----- nvinfo : EIATTR_EXIT_INSTR_OFFSETS
	.align		4
        /*0038*/ 	.byte	0x04, 0x1c
        /*003a*/ 	.short	(.L_31 - .L_30)


	//   ....[0]....
.L_30:
        /*003c*/ 	.word	0x00000090


	//   ....[1]....
        /*0040*/ 	.word	0x00000100


	//----- nvinfo : EIATTR_CBANK_PARAM_SIZE
	.align		4
.L_31:
        /*0044*/ 	.byte	0x03, 0x19
        /*0046*/ 	.short	0x0010


	//----- nvinfo : EIATTR_PARAM_CBANK
	.align		4
        /*0048*/ 	.byte	0x04, 0x0a
        /*004a*/ 	.short	(.L_33 - .L_32)
	.align		4
.L_32:
        /*004c*/ 	.word	index@(.nv.constant0._Z16kernel_initarrayPfl)
        /*0050*/ 	.short	0x0380
        /*0052*/ 	.short	0x0010


	//----- nvinfo : EIATTR_SW_WAR
	.align		4
.L_33:
        /*0054*/ 	.byte	0x04, 0x36
        /*0056*/ 	.short	(.L_35 - .L_34)
.L_34:
        /*0058*/ 	.word	0x00000008
.L_35:


//--------------------- .nv.callgraph             --------------------------
	.section	.nv.callgraph,"",@"SHT_CUDA_CALLGRAPH"
	.align	4
	.sectionentsize	8
	.align		4
        /*0000*/ 	.word	0x00000000
	.align		4
        /*0004*/ 	.word	0xffffffff
	.align		4
        /*0008*/ 	.word	0x00000000
	.align		4
        /*000c*/ 	.word	0xfffffffe
	.align		4
        /*0010*/ 	.word	0x00000000
	.align		4
        /*0014*/ 	.word	0xfffffffd
	.align		4
        /*0018*/ 	.word	0x00000000
	.align		4
        /*001c*/ 	.word	0xfffffffc


//--------------------- .text._Z16kernel_reductionPfl --------------------------
	.section	.text._Z16kernel_reductionPfl,"ax",@progbits
	.align	128
        .global         _Z16kernel_reductionPfl
        .type           _Z16kernel_reductionPfl,@function
        .size           _Z16kernel_reductionPfl,(.L_x_4 - _Z16kernel_reductionPfl)
        .other          _Z16kernel_reductionPfl,@"STO_CUDA_ENTRY STV_DEFAULT"
_Z16kernel_reductionPfl:
.text._Z16kernel_reductionPfl:
[----:B------:R-:W-:Y:S01]  /*0000*/  LDC R1, c[0x0][0x37c] ;  /* 0x0000df00ff017b82 */ /* 0x000fe20000000800 */
[----:B------:R-:W0:Y:S07]  /*0010*/  S2R R5, SR_TID.X ;  /* 0x0000000000057919 */ /* 0x000e2e0000002100 */
[----:B------:R-:W0:Y:S01]  /*0020*/  S2UR UR4, SR_CTAID.X ;  /* 0x00000000000479c3 */ /* 0x000e220000002500 */
[----:B------:R-:W1:Y:S01]  /*0030*/  LDCU.64 UR6, c[0x0][0x388] ;  /* 0x00007100ff0677ac */ /* 0x000e620008000a00 */
[----:B------:R-:W-:-:S06]  /*0040*/  IMAD.MOV.U32 R7, RZ, RZ, RZ ;  /* 0x000000ffff077224 */ /* 0x000fcc00078e00ff */
[----:B------:R-:W0:Y:S02]  /*0050*/  LDC R4, c[0x0][0x360] ;  /* 0x0000d800ff047b82 */ /* 0x000e240000000800 */
[----:B0-----:R-:W-:-:S05]  /*0060*/  IMAD R0, R4, UR4, R5 ;  /* 0x0000000404007c24 */ /* 0x001fca000f8e0205 */
[----:B-1----:R-:W-:-:S04]  /*0070*/  ISETP.GE.U32.AND P0, PT, R0, UR6, PT ;  /* 0x0000000600007c0c */ /* 0x002fc8000bf06070 */
[----:B------:R-:W-:Y:S01]  /*0080*/  ISETP.GE.AND.EX P0, PT, RZ, UR7, PT, P0 ;  /* 0x00000007ff007c0c */ /* 0x000fe2000bf06300 */
[----:B------:R-:W0:-:S12]  /*0090*/  LDCU.64 UR6, c[0x0][0x358] ;  /* 0x00006b00ff0677ac */ /* 0x000e180008000a00 */
[----:B------:R-:W1:Y:S02]  /*00a0*/  @!P0 LDC.64 R2, c[0x0][0x380] ;  /* 0x0000e000ff028b82 */ /* 0x000e640000000a00 */
[----:B-1----:R-:W-:-:S04]  /*00b0*/  @!P0 LEA R2, P1, R0, R2, 0x2 ;  /* 0x0000000200028211 */ /* 0x002fc800078210ff */
[----:B------:R-:W-:-:S05]  /*00c0*/  @!P0 LEA.HI.X R3, R0, R3, RZ, 0x2, P1 ;  /* 0x0000000300038211 */ /* 0x000fca00008f14ff */
[----:B0-----:R-:W2:Y:S01]  /*00d0*/  @!P0 LDG.E R7, desc[UR6][R2.64] ;  /* 0x0000000602078981 */ /* 0x001ea2000c1e1900 */
[----:B------:R-:W0:Y:S01]  /*00e0*/  S2UR UR5, SR_CgaCtaId ;  /* 0x00000000000579c3 */ /* 0x000e220000008800 */
[----:B------:R-:W-:Y:S01]  /*00f0*/  UMOV UR4, 0x400 ;  /* 0x0000040000047882 */ /* 0x000fe20000000000 */
[----:B------:R-:W-:Y:S02]  /*0100*/  ISETP.GE.U32.AND P1, PT, R4, 0x2, PT ;  /* 0x000000020400780c */ /* 0x000fe40003f26070 */
[----:B------:R-:W-:Y:S01]  /*0110*/  ISETP.NE.AND P0, PT, R5, RZ, PT ;  /* 0x000000ff0500720c */ /* 0x000fe20003f05270 */
[----:B0-----:R-:W-:-:S06]  /*0120*/  ULEA UR4, UR5, UR4, 0x18 ;  /* 0x0000000405047291 */ /* 0x001fcc000f8ec0ff */
[----:B------:R-:W-:-:S05]  /*0130*/  LEA R0, R5, UR4, 0x2 ;  /* 0x0000000405007c11 */ /* 0x000fca000f8e10ff */
[----:B--2---:R0:W-:Y:S01]  /*0140*/  STS [R0], R7 ;  /* 0x0000000700007388 */ /* 0x0041e20000000800 */
[----:B------:R-:W-:Y:S06]  /*0150*/  BAR.SYNC.DEFER_BLOCKING 0x0 ;  /* 0x0000000000007b1d */ /* 0x000fec0000010000 */
[----:B------:R-:W-:Y:S05]  /*0160*/  @!P1 BRA `(.L_x_0) ;  /* 0x00000000002c9947 */ /* 0x000fea0003800000 */
.L_x_1:
[----:B------:R-:W-:-:S04]  /*0170*/  SHF.R.U32.HI R6, RZ, 0x1, R4 ;  /* 0x00000001ff067819 */ /* 0x000fc80000011604 */
[----:B------:R-:W-:-:S13]  /*0180*/  ISETP.GE.U32.AND P1, PT, R5, R6, PT ;  /* 0x000000060500720c */ /* 0x000fda0003f26070 */
[----:B------:R-:W-:Y:S01]  /*0190*/  @!P1 IMAD R2, R6, 0x4, R0 ;  /* 0x0000000406029824 */ /* 0x000fe200078e0200 */
[----:B------:R-:W-:Y:S05]  /*01a0*/  @!P1 LDS R3, [R0] ;  /* 0x0000000000039984 */ /* 0x000fea0000000800 */
[----:B------:R-:W1:Y:S02]  /*01b0*/  @!P1 LDS R2, [R2] ;  /* 0x0000000002029984 */ /* 0x000e640000000800 */
[----:B-1----:R-:W-:-:S05]  /*01c0*/  @!P1 FADD R3, R2, R3 ;  /* 0x0000000302039221 */ /* 0x002fca0000000000 */
[----:B------:R1:W-:Y:S01]  /*01d0*/  @!P1 STS [R0], R3 ;  /* 0x0000000300009388 */ /* 0x0003e20000000800 */
[----:B------:R-:W-:Y:S01]  /*01e0*/  BAR.SYNC.DEFER_BLOCKING 0x0 ;  /* 0x0000000000007b1d */ /* 0x000fe20000010000 */
[----:B------:R-:W-:Y:S01]  /*01f0*/  ISETP.GT.U32.AND P1, PT, R4, 0x3, PT ;  /* 0x000000030400780c */ /* 0x000fe20003f24070 */
[----:B------:R-:W-:-:S12]  /*0200*/  IMAD.MOV.U32 R4, RZ, RZ, R6 ;  /* 0x000000ffff047224 */ /* 0x000fd800078e0006 */
[----:B-1----:R-:W-:Y:S05]  /*0210*/  @P1 BRA `(.L_x_1) ;  /* 0xfffffffc00d41947 */ /* 0x002fea000383ffff */
.L_x_0:
[----:B------:R-:W-:Y:S05]  /*0220*/  @P0 EXIT ;  /* 0x000000000000094d */ /* 0x000fea0003800000 */
[----:B------:R-:W1:Y:S01]  /*0230*/  S2UR UR5, SR_CgaCtaId ;  /* 0x00000000000579c3 */ /* 0x000e620000008800 */
[----:B------:R-:W-:-:S07]  /*0240*/  UMOV UR4, 0x400 ;  /* 0x0000040000047882 */ /* 0x000fce0000000000 */
[----:B------:R-:W2:Y:S01]  /*0250*/  LDC.64 R2, c[0x0][0x380] ;  /* 0x0000e000ff027b82 */ /* 0x000ea20000000a00 */
[----:B-1----:R-:W-:-:S09]  /*0260*/  ULEA UR4, UR5, UR4, 0x18 ;  /* 0x0000000405047291 */ /* 0x002fd2000f8ec0ff */
[----:B------:R-:W2:Y:S04]  /*0270*/  LDS R5, [UR4] ;  /* 0x00000004ff057984 */ /* 0x000ea80008000800 */
[----:B--2---:R-:W-:Y:S01]  /*0280*/  REDG.E.ADD.F32.FTZ.RN.STRONG.GPU desc[UR6][R2.64], R5 ;  /* 0x00000005020079a6 */ /* 0x004fe2000c12f306 */
[----:B------:R-:W-:Y:S05]  /*0290*/  EXIT ;  /* 0x000000000000794d */ /* 0x000fea0003800000 */
.L_x_2:
[----:B------:R-:W-:-:S00]  /*02a0*/  BRA `(.L_x_2) ;  /* 0xfffffffc00fc7947 */ /* 0x000fc0000383ffff */
[----:B------:R-:W-:-:S00]  /*02b0*/  NOP ;  /* 0x0000000000007918 */ /* 0x000fc00000000000 */
        /* <DEDUP_REMOVED lines=12> */
.L_x_4:


//--------------------- .text._Z16kernel_initarrayPfl --------------------------
	.section	.text._Z16kernel_initarrayPfl,"ax",@progbits
	.align	128
        .global         _Z16kernel_initarrayPfl
        .type           _Z16kernel_initarrayPfl,@function
        .size           _Z16kernel_initarrayPfl,(.L_x_5 - _Z16kernel_initarrayPfl)
        .other          _Z16kernel_initarrayPfl,@"STO_CUDA_ENTRY STV_DEFAULT"
_Z16kernel_initarrayPfl:
.text._Z16kernel_initarrayPfl:
[----:B------:R-:W-:Y:S01]  /*0000*/  LDC R1, c[0x0][0x37c] ;  /* 0x0000df00ff017b82 */ /* 0x000fe20000000800 */
[----:B------:R-:W0:Y:S07]  /*0010*/  S2R R3, SR_TID.X ;  /* 0x0000000000037919 */ /* 0x000e2e0000002100 */
[----:B------:R-:W0:Y:S01]  /*0020*/  S2UR UR4, SR_CTAID.X ;  /* 0x00000000000479c3 */ /* 0x000e220000002500 */
[----:B------:R-:W1:Y:S07]  /*0030*/  LDCU.64 UR6, c[0x0][0x388] ;  /* 0x00007100ff0677ac */ /* 0x000e6e0008000a00 */
[----:B------:R-:W0:Y:S02]  /*0040*/  LDC R0, c[0x0][0x360] ;  /* 0x0000d800ff007b82 */ /* 0x000e240000000800 */
[----:B0-----:R-:W-:-:S05]  /*0050*/  IMAD R0, R0, UR4, R3 ;  /* 0x0000000400007c24 */ /* 0x001fca000f8e0203 */
[----:B-1----:R-:W-:Y:S02]  /*0060*/  ISETP.GE.U32.AND P0, PT, R0, UR6, PT ;  /* 0x0000000600007c0c */ /* 0x002fe4000bf06070 */
[----:B------:R-:W-:-:S04]  /*0070*/  SHF.R.S32.HI R3, RZ, 0x1f, R0 ;  /* 0x0000001fff037819 */ /* 0x000fc80000011400 */
[----:B------:R-:W-:-:S13]  /*0080*/  ISETP.GE.AND.EX P0, PT, R3, UR7, PT, P0 ;  /* 0x0000000703007c0c */ /* 0x000fda000bf06300 */
[----:B------:R-:W-:Y:S05]  /*0090*/  @P0 EXIT ;  /* 0x000000000000094d */ /* 0x000fea0003800000 */
[----:B------:R-:W0:Y:S01]  /*00a0*/  LDCU.64 UR6, c[0x0][0x380] ;  /* 0x00007000ff0677ac */ /* 0x000e220008000a00 */
[----:B------:R-:W-:Y:S01]  /*00b0*/  I2FP.F32.S32 R5, R0 ;  /* 0x0000000000057245 */ /* 0x000fe20000201400 */
[----:B------:R-:W1:Y:S01]  /*00c0*/  LDCU.64 UR4, c[0x0][0x358] ;  /* 0x00006b00ff0477ac */ /* 0x000e620008000a00 */
[----:B0-----:R-:W-:-:S04]  /*00d0*/  LEA R2, P0, R0, UR6, 0x2 ;  /* 0x0000000600027c11 */ /* 0x001fc8000f8010ff */
[----:B------:R-:W-:-:S05]  /*00e0*/  LEA.HI.X R3, R0, UR7, R3, 0x2, P0 ;  /* 0x0000000700037c11 */ /* 0x000fca00080f1403 */
[----:B-1----:R-:W-:Y:S01]  /*00f0*/  STG.E desc[UR4][R2.64], R5 ;  /* 0x0000000502007986 */ /* 0x002fe2000c101904 */
[----:B------:R-:W-:Y:S05]  /*0100*/  EXIT ;  /* 0x000000000000794d */ /* 0x000fea0003800000 */
.L_x_3:
        /* <DEDUP_REMOVED lines=15> */
.L_x_5:


//--------------------- .nv.shared._Z16kernel_reductionPfl --------------------------
	.section	.nv.shared._Z16kernel_reductionPfl,"aw",@nobits
	.sectionflags	@""
	.align	4
.nv.shared._Z16kernel_reductionPfl:
	.zero		2048


//--------------------- .nv.shared.reserved.0     --------------------------
	.section	.nv.shared.reserved.0,"aw",@nobits
	.weak		__nv_reservedSMEM_offset_0_alias
	.size		__nv_reservedSMEM_offset_0_alias, 0, 64
	.other		__nv_reservedSMEM_offset_0_alias,@"STO_CUDA_RESERVED_SHARED STV_DEFAULT"
__nv_reservedSMEM_offset_0_alias:
	.zero		0
	.zero		64


//--------------------- .nv.constant0._Z16kernel_reductionPfl --------------------------
	.section	.nv.constant0._Z16kernel_reductionPfl,"a",@progbits
	.sectionflags	@""
	.align	4
.nv.constant0._Z16kernel_reductionPfl:
	.zero		912


//--------------------- .nv.constant0._Z16kernel_initarrayPfl --------------------------
	.section	.nv.constant0._Z16kernel_initarrayPfl,"a",@progbits
	.sectionflags	@""
	.align	4
.nv.constant0._Z16kernel_initarrayPfl:
	.zero		912


//--------------------- SYMBOLS --------------------------

	.type		.nv.reservedSmem.offset0,@object
	.size		.nv.reservedSmem.offset0,0x4
	.type		.nv.reservedSmem.cap,@object
	.size		.nv.reservedSmem.cap,0x4
